//
// Generated by NVIDIA NVVM Compiler
//
// Compiler Build ID: CL-36424714
// Cuda compilation tools, release 13.0, V13.0.88
// Based on NVVM 20.0.0
//

.version 9.0
.target sm_100
.address_size 64

	// .globl	_Z24compute_min_delta_kernelPKdPKiS2_Pd
.extern .shared .align 16 .b8 shmem[];

.visible .entry _Z24compute_min_delta_kernelPKdPKiS2_Pd(
	.param .u64 .ptr .align 1 _Z24compute_min_delta_kernelPKdPKiS2_Pd_param_0,
	.param .u64 .ptr .align 1 _Z24compute_min_delta_kernelPKdPKiS2_Pd_param_1,
	.param .u64 .ptr .align 1 _Z24compute_min_delta_kernelPKdPKiS2_Pd_param_2,
	.param .u64 .ptr .align 1 _Z24compute_min_delta_kernelPKdPKiS2_Pd_param_3
)
{
	.reg .pred 	%p<10>;
	.reg .b32 	%r<20>;
	.reg .b64 	%rd<16>;
	.reg .b64 	%fd<18>;

	ld.param.u64 	%rd2, [_Z24compute_min_delta_kernelPKdPKiS2_Pd_param_0];
	ld.param.u64 	%rd4, [_Z24compute_min_delta_kernelPKdPKiS2_Pd_param_1];
	ld.param.u64 	%rd5, [_Z24compute_min_delta_kernelPKdPKiS2_Pd_param_2];
	ld.param.u64 	%rd3, [_Z24compute_min_delta_kernelPKdPKiS2_Pd_param_3];
	cvta.to.global.u64 	%rd6, %rd5;
	cvta.to.global.u64 	%rd7, %rd4;
	mov.u32 	%r1, %ctaid.x;
	mov.u32 	%r2, %tid.x;
	mul.wide.u32 	%rd8, %r1, 4;
	add.s64 	%rd9, %rd7, %rd8;
	ld.global.u32 	%r3, [%rd9];
	add.s64 	%rd10, %rd6, %rd8;
	ld.global.u32 	%r4, [%rd10];
	add.s32 	%r18, %r2, 1;
	setp.ge.s32 	%p1, %r18, %r4;
	mov.f64 	%fd16, 0d7E37E43C8800759C;
	@%p1 bra 	$L__BB0_3;
	mov.u32 	%r6, %ntid.x;
	cvta.to.global.u64 	%rd1, %rd2;
	mov.f64 	%fd16, 0d7E37E43C8800759C;
$L__BB0_2:
	add.s32 	%r13, %r18, %r3;
	mul.wide.s32 	%rd11, %r13, 8;
	add.s64 	%rd12, %rd1, %rd11;
	ld.global.f64 	%fd9, [%rd12];
	ld.global.f64 	%fd10, [%rd12+-8];
	sub.f64 	%fd11, %fd9, %fd10;
	abs.f64 	%fd12, %fd11;
	setp.lt.f64 	%p2, %fd12, %fd16;
	selp.f64 	%fd16, %fd12, %fd16, %p2;
	add.s32 	%r18, %r18, %r6;
	setp.lt.s32 	%p3, %r18, %r4;
	@%p3 bra 	$L__BB0_2;
$L__BB0_3:
	shl.b32 	%r14, %r2, 3;
	mov.u32 	%r15, shmem;
	add.s32 	%r9, %r15, %r14;
	st.shared.f64 	[%r9], %fd16;
	bar.sync 	0;
	mov.u32 	%r19, %ntid.x;
	setp.lt.u32 	%p4, %r19, 2;
	@%p4 bra 	$L__BB0_8;
$L__BB0_4:
	mov.u32 	%r11, %r19;
	shr.u32 	%r19, %r11, 1;
	setp.ge.u32 	%p5, %r2, %r19;
	@%p5 bra 	$L__BB0_7;
	shl.b32 	%r16, %r19, 3;
	add.s32 	%r17, %r9, %r16;
	ld.shared.f64 	%fd4, [%r17];
	ld.shared.f64 	%fd13, [%r9];
	setp.geu.f64 	%p6, %fd4, %fd13;
	@%p6 bra 	$L__BB0_7;
	st.shared.f64 	[%r9], %fd4;
$L__BB0_7:
	bar.sync 	0;
	setp.gt.u32 	%p7, %r11, 3;
	@%p7 bra 	$L__BB0_4;
$L__BB0_8:
	setp.ne.s32 	%p8, %r2, 0;
	@%p8 bra 	$L__BB0_12;
	setp.lt.s32 	%p9, %r4, 2;
	mov.f64 	%fd17, 0d7E37E43C8800759C;
	@%p9 bra 	$L__BB0_11;
	ld.shared.f64 	%fd17, [shmem];
$L__BB0_11:
	cvta.to.global.u64 	%rd13, %rd3;
	mul.wide.u32 	%rd14, %r1, 8;
	add.s64 	%rd15, %rd13, %rd14;
	st.global.f64 	[%rd15], %fd17;
$L__BB0_12:
	ret;

}


// ===== COMPILED SASS (sm_100) =====

	.target	sm_100

	.elftype	@"ET_EXEC"


//--------------------- .note.nv.tkinfo           --------------------------
	.section	.note.nv.tkinfo,"",@"SHT_NOTE"
	.sectionflags	@"SHF_NOTE_NV_TKINFO"
	.tkinfo
        /*0018*/ 	.word	0x00000002
        /*0030*/ 	.string	""
        /*0030*/ 	.string	"ptxas"
        /*0030*/ 	.string	"Cuda compilation tools, release 13.0, V13.0.88"
        /*0030*/ 	.string	"Build cuda_13.0.r13.0/compiler.36424714_0"
        /*0030*/ 	.string	"-arch sm_100 -m 64 "



//--------------------- .note.nv.cuinfo           --------------------------
	.section	.note.nv.cuinfo,"",@"SHT_NOTE"
	.sectionflags	@"SHF_NOTE_NV_CUINFO"
        /*0018*/ 	.short	0x0002
        /*001a*/ 	.short	0x0064
        /*001c*/ 	.short	0x0082
	.zero		2


//--------------------- .nv.info                  --------------------------
	.section	.nv.info,"",@"SHT_CUDA_INFO"
	.align	4


	//----- nvinfo : EIATTR_REGCOUNT
	.align		4
        /*0000*/ 	.byte	0x04, 0x2f
        /*0002*/ 	.short	(.L_1 - .L_0)
	.align		4
.L_0:
        /*0004*/ 	.word	index@(_Z24compute_min_delta_kernelPKdPKiS2_Pd)
        /*0008*/ 	.word	0x00000013


	//----- nvinfo : EIATTR_FRAME_SIZE
	.align		4
.L_1:
        /*000c*/ 	.byte	0x04, 0x11
        /*000e*/ 	.short	(.L_3 - .L_2)
	.align		4
.L_2:
        /*0010*/ 	.word	index@(_Z24compute_min_delta_kernelPKdPKiS2_Pd)
        /*0014*/ 	.word	0x00000000


	//----- nvinfo : EIATTR_MIN_STACK_SIZE
	.align		4
.L_3:
        /*0018*/ 	.byte	0x04, 0x12
        /*001a*/ 	.short	(.L_5 - .L_4)
	.align		4
.L_4:
        /*001c*/ 	.word	index@(_Z24compute_min_delta_kernelPKdPKiS2_Pd)
        /*0020*/ 	.word	0x00000000
.L_5:


//--------------------- .nv.compat                --------------------------
	.section	.nv.compat,"",@"SHT_CUDA_COMPAT_INFO"
	.align	4
        /*0000*/ 	.byte	0x02, 0x09, 0x00, 0x00, 0x02, 0x02, 0x01, 0x00, 0x02, 0x05, 0x05, 0x00, 0x03, 0x07, 0x01, 0x01
        /*0010*/ 	.byte	0x02, 0x03, 0x00, 0x00, 0x02, 0x06, 0x01, 0x00, 0x04, 0x0b, 0x08, 0x00, 0x01, 0x00, 0x00, 0x00
        /*0020*/ 	.byte	0x00, 0x00, 0x00, 0x00


//--------------------- .nv.info._Z24compute_min_delta_kernelPKdPKiS2_Pd --------------------------
	.section	.nv.info._Z24compute_min_delta_kernelPKdPKiS2_Pd,"",@"SHT_CUDA_INFO"
	.sectionflags	@""
	.align	4


	//----- nvinfo : EIATTR_CUDA_API_VERSION
	.align		4
        /*0000*/ 	.byte	0x04, 0x37
        /*0002*/ 	.short	(.L_7 - .L_6)
.L_6:
        /*0004*/ 	.word	0x00000082


	//----- nvinfo : EIATTR_KPARAM_INFO
	.align		4
.L_7:
        /*0008*/ 	.byte	0x04, 0x17
        /*000a*/ 	.short	(.L_9 - .L_8)
.L_8:
        /*000c*/ 	.word	0x00000000
        /*0010*/ 	.short	0x0003
        /*0012*/ 	.short	0x0018
        /*0014*/ 	.byte	0x00, 0xf5, 0x21, 0x00


	//----- nvinfo : EIATTR_KPARAM_INFO
	.align		4
.L_9:
        /*0018*/ 	.byte	0x04, 0x17
        /*001a*/ 	.short	(.L_11 - .L_10)
.L_10:
        /*001c*/ 	.word	0x00000000
        /*0020*/ 	.short	0x0002
        /*0022*/ 	.short	0x0010
        /*0024*/ 	.byte	0x00, 0xf5, 0x21, 0x00


	//----- nvinfo : EIATTR_KPARAM_INFO
	.align		4
.L_11:
        /*0028*/ 	.byte	0x04, 0x17
        /*002a*/ 	.short	(.L_13 - .L_12)
.L_12:
        /*002c*/ 	.word	0x00000000
        /*0030*/ 	.short	0x0001
        /*0032*/ 	.short	0x0008
        /*0034*/ 	.byte	0x00, 0xf5, 0x21, 0x00


	//----- nvinfo : EIATTR_KPARAM_INFO
	.align		4
.L_13:
        /*0038*/ 	.byte	0x04, 0x17
        /*003a*/ 	.short	(.L_15 - .L_14)
.L_14:
        /*003c*/ 	.word	0x00000000
        /*0040*/ 	.short	0x0000
        /*0042*/ 	.short	0x0000
        /*0044*/ 	.byte	0x00, 0xf5, 0x21, 0x00


	//----- nvinfo : EIATTR_SPARSE_MMA_MASK
	.align		4
.L_15:
        /*0048*/ 	.byte	0x03, 0x50
        /*004a*/ 	.short	0x0000


	//----- nvinfo : EIATTR_MAXREG_COUNT
	.align		4
        /*004c*/ 	.byte	0x03, 0x1b
        /*004e*/ 	.short	0x00ff


	//----- nvinfo : EIATTR_NUM_BARRIERS
	.align		4
        /*0050*/ 	.byte	0x02, 0x4c
        /*0052*/ 	.byte	0x01
	.zero		1


	//----- nvinfo : EIATTR_MERCURY_ISA_VERSION
	.align		4
        /*0054*/ 	.byte	0x03, 0x5f
        /*0056*/ 	.short	0x0101


	//----- nvinfo : EIATTR_VRC_CTA_INIT_COUNT
	.align		4
        /*0058*/ 	.byte	0x02, 0x4a
	.zero		1
	.zero		1


	//----- nvinfo : EIATTR_EXIT_INSTR_OFFSETS
	.align		4
        /*005c*/ 	.byte	0x04, 0x1c
        /*005e*/ 	.short	(.L_17 - .L_16)


	//   ....[0]....
.L_16:
        /*0060*/ 	.word	0x000003b0


	//   ....[1]....
        /*0064*/ 	.word	0x00000460


	//----- nvinfo : EIATTR_CRS_STACK_SIZE
	.align		4
.L_17:
        /*0068*/ 	.byte	0x04, 0x1e
        /*006a*/ 	.short	(.L_19 - .L_18)
.L_18:
        /*006c*/ 	.word	0x00000000


	//----- nvinfo : EIATTR_CBANK_PARAM_SIZE
	.align		4
.L_19:
        /*0070*/ 	.byte	0x03, 0x19
        /*0072*/ 	.short	0x0020


	//----- nvinfo : EIATTR_PARAM_CBANK
	.align		4
        /*0074*/ 	.byte	0x04, 0x0a
        /*0076*/ 	.short	(.L_21 - .L_20)
	.align		4
.L_20:
        /*0078*/ 	.word	index@(.nv.constant0._Z24compute_min_delta_kernelPKdPKiS2_Pd)
        /*007c*/ 	.short	0x0380
        /*007e*/ 	.short	0x0020


	//----- nvinfo : EIATTR_SW_WAR
	.align		4
.L_21:
        /*0080*/ 	.byte	0x04, 0x36
        /*0082*/ 	.short	(.L_23 - .L_22)
.L_22:
        /*0084*/ 	.word	0x00000008
.L_23:


//--------------------- .nv.callgraph             --------------------------
	.section	.nv.callgraph,"",@"SHT_CUDA_CALLGRAPH"
	.align	4
	.sectionentsize	8
	.align		4
        /*0000*/ 	.word	0x00000000
	.align		4
        /*0004*/ 	.word	0xffffffff
	.align		4
        /*0008*/ 	.word	0x00000000
	.align		4
        /*000c*/ 	.word	0xfffffffe
	.align		4
        /*0010*/ 	.word	0x00000000
	.align		4
        /*0014*/ 	.word	0xfffffffd
	.align		4
        /*0018*/ 	.word	0x00000000
	.align		4
        /*001c*/ 	.word	0xfffffffc


//--------------------- .text._Z24compute_min_delta_kernelPKdPKiS2_Pd --------------------------
	.section	.text._Z24compute_min_delta_kernelPKdPKiS2_Pd,"ax",@progbits
	.align	128
        .global         _Z24compute_min_delta_kernelPKdPKiS2_Pd
        .type           _Z24compute_min_delta_kernelPKdPKiS2_Pd,@function
        .size           _Z24compute_min_delta_kernelPKdPKiS2_Pd,(.L_x_8 - _Z24compute_min_delta_kernelPKdPKiS2_Pd)
        .other          _Z24compute_min_delta_kernelPKdPKiS2_Pd,@"STO_CUDA_ENTRY STV_DEFAULT"
_Z24compute_min_delta_kernelPKdPKiS2_Pd:
.text._Z24compute_min_delta_kernelPKdPKiS2_Pd:
[----:B------:R-:W-:Y:S01]  /*0000*/  LDC R1, c[0x0][0x37c] ;  /* 0x0000df00ff017b82 */ /* 0x000fe20000000800 */
[----:B------:R-:W0:Y:S07]  /*0010*/  S2R R0, SR_CTAID.X ;  /* 0x0000000000007919 */ /* 0x000e2e0000002500 */
[----:B------:R-:W0:Y:S01]  /*0020*/  LDC.64 R6, c[0x0][0x390] ;  /* 0x0000e400ff067b82 */ /* 0x000e220000000a00 */
[----:B------:R-:W1:Y:S01]  /*0030*/  LDCU.64 UR6, c[0x0][0x358] ;  /* 0x00006b00ff0677ac */ /* 0x000e620008000a00 */
[----:B0-----:R-:W-:-:S05]  /*0040*/  IMAD.WIDE.U32 R6, R0, 0x4, R6 ;  /* 0x0000000400067825 */ /* 0x001fca00078e0006 */
[----:B-1----:R-:W2:Y:S01]  /*0050*/  LDG.E R5, desc[UR6][R6.64] ;  /* 0x0000000606057981 */ /* 0x002ea2000c1e1900 */
[----:B------:R-:W-:Y:S01]  /*0060*/  BSSY.RECONVERGENT B0, `(.L_x_0) ;  /* 0x000001b000007945 */ /* 0x000fe20003800200 */
[----:B------:R-:W-:Y:S01]  /*0070*/  IMAD.MOV.U32 R2, RZ, RZ, -0x77ff8a64 ;  /* 0x8800759cff027424 */ /* 0x000fe200078e00ff */
[----:B------:R-:W0:Y:S01]  /*0080*/  S2R R4, SR_TID.X ;  /* 0x0000000000047919 */ /* 0x000e220000002100 */
[----:B------:R-:W-:Y:S02]  /*0090*/  IMAD.MOV.U32 R3, RZ, RZ, 0x7e37e43c ;  /* 0x7e37e43cff037424 */ /* 0x000fe400078e00ff */
[----:B0-----:R-:W-:-:S05]  /*00a0*/  VIADD R10, R4, 0x1 ;  /* 0x00000001040a7836 */ /* 0x001fca0000000000 */
[----:B--2---:R-:W-:-:S13]  /*00b0*/  ISETP.GE.AND P0, PT, R10, R5, PT ;  /* 0x000000050a00720c */ /* 0x004fda0003f06270 */
[----:B------:R-:W-:Y:S05]  /*00c0*/  @P0 BRA `(.L_x_1) ;  /* 0x0000000000500947 */ /* 0x000fea0003800000 */
[----:B------:R-:W0:Y:S08]  /*00d0*/  LDC.64 R8, c[0x0][0x388] ;  /* 0x0000e200ff087b82 */ /* 0x000e300000000a00 */
[----:B------:R-:W1:Y:S08]  /*00e0*/  LDC R16, c[0x0][0x360] ;  /* 0x0000d800ff107b82 */ /* 0x000e700000000800 */
[----:B------:R-:W2:Y:S01]  /*00f0*/  LDC.64 R6, c[0x0][0x380] ;  /* 0x0000e000ff067b82 */ /* 0x000ea20000000a00 */
[----:B0-----:R-:W-:-:S05]  /*0100*/  IMAD.WIDE.U32 R8, R0, 0x4, R8 ;  /* 0x0000000400087825 */ /* 0x001fca00078e0008 */
[----:B------:R0:W5:Y:S01]  /*0110*/  LDG.E R14, desc[UR6][R8.64] ;  /* 0x00000006080e7981 */ /* 0x000162000c1e1900 */
[----:B------:R-:W-:Y:S01]  /*0120*/  MOV R15, R10 ;  /* 0x0000000a000f7202 */ /* 0x000fe20000000f00 */
[----:B------:R-:W-:Y:S02]  /*0130*/  IMAD.MOV.U32 R2, RZ, RZ, -0x77ff8a64 ;  /* 0x8800759cff027424 */ /* 0x000fe400078e00ff */
[----:B-1----:R-:W-:-:S07]  /*0140*/  IMAD.MOV.U32 R3, RZ, RZ, 0x7e37e43c ;  /* 0x7e37e43cff037424 */ /* 0x002fce00078e00ff */
.L_x_2:
[----:B0----5:R-:W-:-:S05]  /*0150*/  IADD3 R9, PT, PT, R14, R15, RZ ;  /* 0x0000000f0e097210 */ /* 0x021fca0007ffe0ff */
[----:B--2---:R-:W-:-:S05]  /*0160*/  IMAD.WIDE R8, R9, 0x8, R6 ;  /* 0x0000000809087825 */ /* 0x004fca00078e0206 */
[----:B------:R-:W2:Y:S04]  /*0170*/  LDG.E.64 R10, desc[UR6][R8.64] ;  /* 0x00000006080a7981 */ /* 0x000ea8000c1e1b00 */
[----:B------:R-:W2:Y:S01]  /*0180*/  LDG.E.64 R12, desc[UR6][R8.64+-0x8] ;  /* 0xfffff806080c7981 */ /* 0x000ea2000c1e1b00 */
[----:B------:R-:W-:-:S05]  /*0190*/  IMAD.IADD R15, R16, 0x1, R15 ;  /* 0x00000001100f7824 */ /* 0x000fca00078e020f */
[----:B------:R-:W-:Y:S01]  /*01a0*/  ISETP.GE.AND P1, PT, R15, R5, PT ;  /* 0x000000050f00720c */ /* 0x000fe20003f26270 */
[----:B--2---:R-:W-:-:S08]  /*01b0*/  DADD R10, R10, -R12 ;  /* 0x000000000a0a7229 */ /* 0x004fd0000000080c */
[----:B------:R-:W-:Y:S02]  /*01c0*/  DADD R12, -RZ, |R10| ;  /* 0x00000000ff0c7229 */ /* 0x000fe4000000050a */
[----:B------:R-:W-:-:S08]  /*01d0*/  DSETP.GEU.AND P0, PT, |R10|, R2, PT ;  /* 0x000000020a00722a */ /* 0x000fd00003f0e200 */
[----:B------:R-:W-:Y:S02]  /*01e0*/  FSEL R2, R12, R2, !P0 ;  /* 0x000000020c027208 */ /* 0x000fe40004000000 */
[----:B------:R-:W-:Y:S01]  /*01f0*/  FSEL R3, R13, R3, !P0 ;  /* 0x000000030d037208 */ /* 0x000fe20004000000 */
[----:B------:R-:W-:Y:S06]  /*0200*/  @!P1 BRA `(.L_x_2) ;  /* 0xfffffffc00d09947 */ /* 0x000fec000383ffff */
.L_x_1:
[----:B------:R-:W-:Y:S05]  /*0210*/  BSYNC.RECONVERGENT B0 ;  /* 0x0000000000007941 */ /* 0x000fea0003800200 */
.L_x_0:
[----:B------:R-:W0:Y:S01]  /*0220*/  S2UR UR5, SR_CgaCtaId ;  /* 0x00000000000579c3 */ /* 0x000e220000008800 */
[----:B------:R-:W-:Y:S02]  /*0230*/  UMOV UR4, 0x400 ;  /* 0x0000040000047882 */ /* 0x000fe40000000000 */
[----:B0-----:R-:W-:-:S06]  /*0240*/  ULEA UR4, UR5, UR4, 0x18 ;  /* 0x0000000405047291 */ /* 0x001fcc000f8ec0ff */
[----:B------:R-:W-:-:S05]  /*0250*/  LEA R9, R4, UR4, 0x3 ;  /* 0x0000000404097c11 */ /* 0x000fca000f8e18ff */
[----:B------:R-:W0:Y:S01]  /*0260*/  LDCU UR4, c[0x0][0x360] ;  /* 0x00006c00ff0477ac */ /* 0x000e220008000800 */
[----:B------:R1:W-:Y:S01]  /*0270*/  STS.64 [R9], R2 ;  /* 0x0000000209007388 */ /* 0x0003e20000000a00 */
[----:B0-----:R-:W-:Y:S01]  /*0280*/  UISETP.GE.U32.AND UP0, UPT, UR4, 0x2, UPT ;  /* 0x000000020400788c */ /* 0x001fe2000bf06070 */
[----:B------:R-:W-:Y:S08]  /*0290*/  BAR.SYNC.DEFER_BLOCKING 0x0 ;  /* 0x0000000000007b1d */ /* 0x000ff00000010000 */
[----:B-1----:R-:W-:Y:S05]  /*02a0*/  BRA.U !UP0, `(.L_x_3) ;  /* 0x00000001083c7547 */ /* 0x002fea000b800000 */
[----:B------:R-:W-:-:S07]  /*02b0*/  IMAD.U32 R8, RZ, RZ, UR4 ;  /* 0x00000004ff087e24 */ /* 0x000fce000f8e00ff */
.L_x_6:
[----:B------:R-:W-:Y:S01]  /*02c0*/  MOV R10, R8 ;  /* 0x00000008000a7202 */ /* 0x000fe20000000f00 */
[----:B------:R-:W-:Y:S01]  /*02d0*/  BSSY.RECONVERGENT B0, `(.L_x_4) ;  /* 0x0000009000007945 */ /* 0x000fe20003800200 */
[----:B------:R-:W-:-:S04]  /*02e0*/  SHF.R.U32.HI R8, RZ, 0x1, R8 ;  /* 0x00000001ff087819 */ /* 0x000fc80000011608 */
[----:B------:R-:W-:-:S13]  /*02f0*/  ISETP.GE.U32.AND P0, PT, R4, R8, PT ;  /* 0x000000080400720c */ /* 0x000fda0003f06070 */
[----:B0-----:R-:W-:Y:S05]  /*0300*/  @P0 BRA `(.L_x_5) ;  /* 0x0000000000140947 */ /* 0x001fea0003800000 */
[----:B------:R-:W-:Y:S01]  /*0310*/  IMAD R6, R8, 0x8, R9 ;  /* 0x0000000808067824 */ /* 0x000fe200078e0209 */
[----:B------:R-:W-:Y:S05]  /*0320*/  LDS.64 R2, [R9] ;  /* 0x0000000009027984 */ /* 0x000fea0000000a00 */
[----:B------:R-:W0:Y:S02]  /*0330*/  LDS.64 R6, [R6] ;  /* 0x0000000006067984 */ /* 0x000e240000000a00 */
[----:B0-----:R-:W-:-:S14]  /*0340*/  DSETP.GEU.AND P0, PT, R6, R2, PT ;  /* 0x000000020600722a */ /* 0x001fdc0003f0e000 */
[----:B------:R0:W-:Y:S02]  /*0350*/  @!P0 STS.64 [R9], R6 ;  /* 0x0000000609008388 */ /* 0x0001e40000000a00 */
.L_x_5:
[----:B------:R-:W-:Y:S05]  /*0360*/  BSYNC.RECONVERGENT B0 ;  /* 0x0000000000007941 */ /* 0x000fea0003800200 */
.L_x_4:
[----:B------:R-:W-:Y:S01]  /*0370*/  BAR.SYNC.DEFER_BLOCKING 0x0 ;  /* 0x0000000000007b1d */ /* 0x000fe20000010000 */
[----:B------:R-:W-:-:S13]  /*0380*/  ISETP.GT.U32.AND P0, PT, R10, 0x3, PT ;  /* 0x000000030a00780c */ /* 0x000fda0003f04070 */
[----:B------:R-:W-:Y:S05]  /*0390*/  @P0 BRA `(.L_x_6) ;  /* 0xfffffffc00c80947 */ /* 0x000fea000383ffff */
.L_x_3:
[----:B------:R-:W-:-:S13]  /*03a0*/  ISETP.NE.AND P0, PT, R4, RZ, PT ;  /* 0x000000ff0400720c */ /* 0x000fda0003f05270 */
[----:B------:R-:W-:Y:S05]  /*03b0*/  @P0 EXIT ;  /* 0x000000000000094d */ /* 0x000fea0003800000 */
[----:B------:R-:W-:Y:S01]  /*03c0*/  ISETP.GE.AND P0, PT, R5, 0x2, PT ;  /* 0x000000020500780c */ /* 0x000fe20003f06270 */
[----:B------:R-:W-:Y:S01]  /*03d0*/  IMAD.MOV.U32 R2, RZ, RZ, -0x77ff8a64 ;  /* 0x8800759cff027424 */ /* 0x000fe200078e00ff */
[----:B------:R-:W-:-:S11]  /*03e0*/  MOV R3, 0x7e37e43c ;  /* 0x7e37e43c00037802 */ /* 0x000fd60000000f00 */
[----:B------:R-:W0:Y:S01]  /*03f0*/  @P0 S2R R5, SR_CgaCtaId ;  /* 0x0000000000050919 */ /* 0x000e220000008800 */
[----:B------:R-:W-:-:S04]  /*0400*/  @P0 MOV R4, 0x400 ;  /* 0x0000040000040802 */ /* 0x000fc80000000f00 */
[----:B0-----:R-:W-:Y:S02]  /*0410*/  @P0 LEA R6, R5, R4, 0x18 ;  /* 0x0000000405060211 */ /* 0x001fe400078ec0ff */
[----:B------:R-:W0:Y:S03]  /*0420*/  LDC.64 R4, c[0x0][0x398] ;  /* 0x0000e600ff047b82 */ /* 0x000e260000000a00 */
[----:B------:R-:W1:Y:S01]  /*0430*/  @P0 LDS.64 R2, [R6] ;  /* 0x0000000006020984 */ /* 0x000e620000000a00 */
[----:B0-----:R-:W-:-:S05]  /*0440*/  IMAD.WIDE.U32 R4, R0, 0x8, R4 ;  /* 0x0000000800047825 */ /* 0x001fca00078e0004 */
[----:B-1----:R-:W-:Y:S01]  /*0450*/  STG.E.64 desc[UR6][R4.64], R2 ;  /* 0x0000000204007986 */ /* 0x002fe2000c101b06 */
[----:B------:R-:W-:Y:S05]  /*0460*/  EXIT ;  /* 0x000000000000794d */ /* 0x000fea0003800000 */
.L_x_7:
[----:B------:R-:W-:-:S00]  /*0470*/  BRA `(.L_x_7) ;  /* 0xfffffffc00fc7947 */ /* 0x000fc0000383ffff */
[----:B------:R-:W-:-:S00]  /*0480*/  NOP ;  /* 0x0000000000007918 */ /* 0x000fc00000000000 */
[----:B------:R-:W-:-:S00]  /*0490*/  NOP ;  /* 0x0000000000007918 */ /* 0x000fc00000000000 */
[----:B------:R-:W-:-:S00]  /*04a0*/  NOP ;  /* 0x0000000000007918 */ /* 0x000fc00000000000 */
[----:B------:R-:W-:-:S00]  /*04b0*/  NOP ;  /* 0x0000000000007918 */ /* 0x000fc00000000000 */
[----:B------:R-:W-:-:S00]  /*04c0*/  NOP ;  /* 0x0000000000007918 */ /* 0x000fc00000000000 */
[----:B------:R-:W-:-:S00]  /*04d0*/  NOP ;  /* 0x0000000000007918 */ /* 0x000fc00000000000 */
[----:B------:R-:W-:-:S00]  /*04e0*/  NOP ;  /* 0x0000000000007918 */ /* 0x000fc00000000000 */
[----:B------:R-:W-:-:S00]  /*04f0*/  NOP ;  /* 0x0000000000007918 */ /* 0x000fc00000000000 */
.L_x_8:


//--------------------- .nv.shared._Z24compute_min_delta_kernelPKdPKiS2_Pd --------------------------
	.section	.nv.shared._Z24compute_min_delta_kernelPKdPKiS2_Pd,"aw",@nobits
	.sectionflags	@""
	.align	16
	.zero		1024


//--------------------- .nv.shared.reserved.0     --------------------------
	.section	.nv.shared.reserved.0,"aw",@nobits
	.weak		__nv_reservedSMEM_offset_0_alias
	.size		__nv_reservedSMEM_offset_0_alias, 0, 64
	.other		__nv_reservedSMEM_offset_0_alias,@"STO_CUDA_RESERVED_SHARED STV_DEFAULT"
__nv_reservedSMEM_offset_0_alias:
	.zero		0
	.zero		64


//--------------------- .nv.constant0._Z24compute_min_delta_kernelPKdPKiS2_Pd --------------------------
	.section	.nv.constant0._Z24compute_min_delta_kernelPKdPKiS2_Pd,"a",@progbits
	.sectionflags	@""
	.align	4
.nv.constant0._Z24compute_min_delta_kernelPKdPKiS2_Pd:
	.zero		928


//--------------------- SYMBOLS --------------------------

	.type		.nv.reservedSmem.offset0,@object
	.size		.nv.reservedSmem.offset0,0x4
	.type		.nv.reservedSmem.cap,@object
	.size		.nv.reservedSmem.cap,0x4
